	.headerflags	@"EF_CUDA_TEXMODE_UNIFIED EF_CUDA_64BIT_ADDRESS EF_CUDA_ACCELERATORS EF_CUDA_SM90 EF_CUDA_VIRTUAL_SM(EF_CUDA_SM90)"
	.elftype	@"ET_EXEC"


//--------------------- .nv.info                  --------------------------
	.section	.nv.info,"",@"SHT_CUDA_INFO"
	.align	4


	//----- nvinfo : EIATTR_REGCOUNT
	.align		4
        /*0000*/ 	.byte	0x04, 0x2f
        /*0002*/ 	.short	(.L_3 - .L_2)
	.align		4
.L_2:
        /*0004*/ 	.word	index@(triton_poi_fused__native_batch_norm_legit_no_training_convolution_relu_84)
        /*0008*/ 	.word	0x00000017


	//----- nvinfo : EIATTR_MIN_STACK_SIZE
	.align		4
.L_3:
        /*000c*/ 	.byte	0x04, 0x12
        /*000e*/ 	.short	(.L_5 - .L_4)
	.align		4
.L_4:
        /*0010*/ 	.word	index@(triton_poi_fused__native_batch_norm_legit_no_training_convolution_relu_84)
        /*0014*/ 	.word	0x00000000


	//----- nvinfo : EIATTR_FRAME_SIZE
	.align		4
.L_5:
        /*0018*/ 	.byte	0x04, 0x11
        /*001a*/ 	.short	(.L_7 - .L_6)
	.align		4
.L_6:
        /*001c*/ 	.word	index@(triton_poi_fused__native_batch_norm_legit_no_training_convolution_relu_84)
        /*0020*/ 	.word	0x00000000


	//----- nvinfo : EIATTR_MIN_STACK_SIZE
	.align		4
.L_7:
        /*0024*/ 	.byte	0x04, 0x12
        /*0026*/ 	.short	(.L_9 - .L_8)
	.align		4
.L_8:
        /*0028*/ 	.word	index@(triton_poi_fused__native_batch_norm_legit_no_training_convolution_relu_84)
        /*002c*/ 	.word	0x00000000
.L_9:


//--------------------- .nv.info.triton_poi_fused__native_batch_norm_legit_no_training_convolution_relu_84 --------------------------
	.section	.nv.info.triton_poi_fused__native_batch_norm_legit_no_training_convolution_relu_84,"",@"SHT_CUDA_INFO"
	.sectionflags	@""
	.align	4


	//----- nvinfo : EIATTR_CUDA_API_VERSION
	.align		4
        /*0000*/ 	.byte	0x04, 0x37
        /*0002*/ 	.short	(.L_11 - .L_10)
.L_10:
        /*0004*/ 	.word	0x0000007c


	//----- nvinfo : EIATTR_KPARAM_INFO
	.align		4
.L_11:
        /*0008*/ 	.byte	0x04, 0x17
        /*000a*/ 	.short	(.L_13 - .L_12)
.L_12:
        /*000c*/ 	.word	0x00000000
        /*0010*/ 	.short	0x0007
        /*0012*/ 	.short	0x0038
        /*0014*/ 	.byte	0x00, 0xf0, 0x11, 0x00


	//----- nvinfo : EIATTR_KPARAM_INFO
	.align		4
.L_13:
        /*0018*/ 	.byte	0x04, 0x17
        /*001a*/ 	.short	(.L_15 - .L_14)
.L_14:
        /*001c*/ 	.word	0x00000000
        /*0020*/ 	.short	0x0006
        /*0022*/ 	.short	0x0030
        /*0024*/ 	.byte	0x00, 0xf4, 0x21, 0x00


	//----- nvinfo : EIATTR_KPARAM_INFO
	.align		4
.L_15:
        /*0028*/ 	.byte	0x04, 0x17
        /*002a*/ 	.short	(.L_17 - .L_16)
.L_16:
        /*002c*/ 	.word	0x00000000
        /*0030*/ 	.short	0x0005
        /*0032*/ 	.short	0x0028
        /*0034*/ 	.byte	0x00, 0xf4, 0x21, 0x00


	//----- nvinfo : EIATTR_KPARAM_INFO
	.align		4
.L_17:
        /*0038*/ 	.byte	0x04, 0x17
        /*003a*/ 	.short	(.L_19 - .L_18)
.L_18:
        /*003c*/ 	.word	0x00000000
        /*0040*/ 	.short	0x0004
        /*0042*/ 	.short	0x0020
        /*0044*/ 	.byte	0x00, 0xf4, 0x21, 0x00


	//----- nvinfo : EIATTR_KPARAM_INFO
	.align		4
.L_19:
        /*0048*/ 	.byte	0x04, 0x17
        /*004a*/ 	.short	(.L_21 - .L_20)
.L_20:
        /*004c*/ 	.word	0x00000000
        /*0050*/ 	.short	0x0003
        /*0052*/ 	.short	0x0018
        /*0054*/ 	.byte	0x00, 0xf4, 0x21, 0x00


	//----- nvinfo : EIATTR_KPARAM_INFO
	.align		4
.L_21:
        /*0058*/ 	.byte	0x04, 0x17
        /*005a*/ 	.short	(.L_23 - .L_22)
.L_22:
        /*005c*/ 	.word	0x00000000
        /*0060*/ 	.short	0x0002
        /*0062*/ 	.short	0x0010
        /*0064*/ 	.byte	0x00, 0xf4, 0x21, 0x00


	//----- nvinfo : EIATTR_KPARAM_INFO
	.align		4
.L_23:
        /*0068*/ 	.byte	0x04, 0x17
        /*006a*/ 	.short	(.L_25 - .L_24)
.L_24:
        /*006c*/ 	.word	0x00000000
        /*0070*/ 	.short	0x0001
        /*0072*/ 	.short	0x0008
        /*0074*/ 	.byte	0x00, 0xf4, 0x21, 0x00


	//----- nvinfo : EIATTR_KPARAM_INFO
	.align		4
.L_25:
        /*0078*/ 	.byte	0x04, 0x17
        /*007a*/ 	.short	(.L_27 - .L_26)
.L_26:
        /*007c*/ 	.word	0x00000000
        /*0080*/ 	.short	0x0000
        /*0082*/ 	.short	0x0000
        /*0084*/ 	.byte	0x00, 0xf4, 0x21, 0x00


	//----- nvinfo : EIATTR_SPARSE_MMA_MASK
	.align		4
.L_27:
        /*0088*/ 	.byte	0x03, 0x50
        /*008a*/ 	.short	0x0000


	//----- nvinfo : EIATTR_MAXREG_COUNT
	.align		4
        /*008c*/ 	.byte	0x03, 0x1b
        /*008e*/ 	.short	0x00ff


	//----- nvinfo : EIATTR_EXIT_INSTR_OFFSETS
	.align		4
        /*0090*/ 	.byte	0x04, 0x1c
        /*0092*/ 	.short	(.L_29 - .L_28)


	//   ....[0]....
.L_28:
        /*0094*/ 	.word	0x00000350


	//   ....[1]....
        /*0098*/ 	.word	0x00000370


	//----- nvinfo : EIATTR_REQNTID
	.align		4
.L_29:
        /*009c*/ 	.byte	0x04, 0x10
        /*009e*/ 	.short	(.L_31 - .L_30)
.L_30:
        /*00a0*/ 	.word	0x00000080
        /*00a4*/ 	.word	0x00000001
        /*00a8*/ 	.word	0x00000001


	//----- nvinfo : EIATTR_CBANK_PARAM_SIZE
	.align		4
.L_31:
        /*00ac*/ 	.byte	0x03, 0x19
        /*00ae*/ 	.short	0x003c


	//----- nvinfo : EIATTR_PARAM_CBANK
	.align		4
        /*00b0*/ 	.byte	0x04, 0x0a
        /*00b2*/ 	.short	(.L_33 - .L_32)
	.align		4
.L_32:
        /*00b4*/ 	.word	index@(.nv.constant0.triton_poi_fused__native_batch_norm_legit_no_training_convolution_relu_84)
        /*00b8*/ 	.short	0x0210
        /*00ba*/ 	.short	0x003c


	//----- nvinfo : EIATTR_SW_WAR
	.align		4
.L_33:
        /*00bc*/ 	.byte	0x04, 0x36
        /*00be*/ 	.short	(.L_35 - .L_34)
.L_34:
        /*00c0*/ 	.word	0x00000008
.L_35:


//--------------------- .nv.callgraph             --------------------------
	.section	.nv.callgraph,"",@"SHT_CUDA_CALLGRAPH"
	.align	4
	.sectionentsize	8
	.align		4
        /*0000*/ 	.word	0x00000000
	.align		4
        /*0004*/ 	.word	0xffffffff
	.align		4
        /*0008*/ 	.word	0x00000000
	.align		4
        /*000c*/ 	.word	0xfffffffe
	.align		4
        /*0010*/ 	.word	0x00000000
	.align		4
        /*0014*/ 	.word	0xfffffffd
	.align		4
        /*0018*/ 	.word	0x00000000
	.align		4
        /*001c*/ 	.word	0xfffffffc


//--------------------- .nv.constant4             --------------------------
	.section	.nv.constant4,"a",@progbits
	.align	8
	.align		8
.nv.constant4:
        /*0000*/ 	.dword	_$_str
	.align		8
        /*0008*/ 	.dword	_$_str_$_2


//--------------------- .text.triton_poi_fused__native_batch_norm_legit_no_training_convolution_relu_84 --------------------------
	.section	.text.triton_poi_fused__native_batch_norm_legit_no_training_convolution_relu_84,"ax",@progbits
	.align	128
        .global         triton_poi_fused__native_batch_norm_legit_no_training_convolution_relu_84
        .type           triton_poi_fused__native_batch_norm_legit_no_training_convolution_relu_84,@function
        .size           triton_poi_fused__native_batch_norm_legit_no_training_convolution_relu_84,(.L_x_1 - triton_poi_fused__native_batch_norm_legit_no_training_convolution_relu_84)
        .other          triton_poi_fused__native_batch_norm_legit_no_training_convolution_relu_84,@"STO_CUDA_ENTRY STV_DEFAULT"
triton_poi_fused__native_batch_norm_legit_no_training_convolution_relu_84:
.text.triton_poi_fused__native_batch_norm_legit_no_training_convolution_relu_84:
[----:B------:R-:W0:Y:S01]  /*0000*/  LDC R1, c[0x0][0x28] ;  /* 0x00000a00ff017b82 */ /* 0x000e220000000800 */
[----:B------:R-:W1:Y:S07]  /*0010*/  S2R R0, SR_TID.X ;  /* 0x0000000000007919 */ /* 0x000e6e0000002100 */
[----:B------:R-:W2:Y:S01]  /*0020*/  LDC.64 R12, c[0x0][0x228] ;  /* 0x00008a00ff0c7b82 */ /* 0x000ea20000000a00 */
[----:B------:R-:W-:Y:S01]  /*0030*/  CS2R R4, SRZ ;  /* 0x0000000000047805 */ /* 0x000fe2000001ff00 */
[----:B------:R-:W-:Y:S01]  /*0040*/  ULDC.64 UR4, c[0x0][0x208] ;  /* 0x0000820000047ab9 */ /* 0x000fe20000000a00 */
[----:B------:R-:W3:Y:S05]  /*0050*/  S2R R3, SR_CTAID.X ;  /* 0x0000000000037919 */ /* 0x000eea0000002500 */
[----:B------:R-:W4:Y:S08]  /*0060*/  LDC.64 R10, c[0x0][0x218] ;  /* 0x00008600ff0a7b82 */ /* 0x000f300000000a00 */
[----:B------:R-:W5:Y:S08]  /*0070*/  LDC.64 R14, c[0x0][0x220] ;  /* 0x00008800ff0e7b82 */ /* 0x000f700000000a00 */
[----:B------:R-:W5:Y:S01]  /*0080*/  LDC.64 R16, c[0x0][0x230] ;  /* 0x00008c00ff107b82 */ /* 0x000f620000000a00 */
[----:B-1----:R-:W-:-:S07]  /*0090*/  LOP3.LUT R0, R0, 0x7f, RZ, 0xc0, !PT ;  /* 0x0000007f00007812 */ /* 0x002fce00078ec0ff */
[----:B------:R-:W1:Y:S01]  /*00a0*/  LDC.64 R6, c[0x0][0x238] ;  /* 0x00008e00ff067b82 */ /* 0x000e620000000a00 */
[----:B---3--:R-:W-:Y:S02]  /*00b0*/  SHF.R.S32.HI R2, RZ, 0x18, R3 ;  /* 0x00000018ff027819 */ /* 0x008fe40000011403 */
[----:B------:R-:W-:Y:S02]  /*00c0*/  LEA R0, R3, R0, 0x7 ;  /* 0x0000000003007211 */ /* 0x000fe400078e38ff */
[----:B------:R-:W-:Y:S02]  /*00d0*/  SGXT R3, R2, 0x1 ;  /* 0x000000010203781a */ /* 0x000fe40000000200 */
[----:B------:R-:W-:Y:S02]  /*00e0*/  ISETP.GE.AND P0, PT, R0, 0x400, PT ;  /* 0x000004000000780c */ /* 0x000fe40003f06270 */
[----:B------:R-:W-:-:S04]  /*00f0*/  LEA.HI R3, R3, R0, RZ, 0x8 ;  /* 0x0000000003037211 */ /* 0x000fc800078f40ff */
[----:B------:R-:W-:-:S04]  /*0100*/  LOP3.LUT R3, R3, 0xffffff00, RZ, 0xc0, !PT ;  /* 0xffffff0003037812 */ /* 0x000fc800078ec0ff */
[----:B------:R-:W-:Y:S02]  /*0110*/  IADD3 R19, R0, -R3, RZ ;  /* 0x8000000300137210 */ /* 0x000fe40007ffe0ff */
[----:B------:R-:W3:Y:S03]  /*0120*/  LDC.64 R2, c[0x0][0x210] ;  /* 0x00008400ff027b82 */ /* 0x000ee60000000a00 */
[----:B--2---:R-:W-:-:S05]  /*0130*/  IMAD.WIDE R12, R19, 0x4, R12 ;  /* 0x00000004130c7825 */ /* 0x004fca00078e020c */
[----:B------:R5:W2:Y:S01]  /*0140*/  @!P0 LDG.E.EL R4, desc[UR4][R12.64] ;  /* 0x000000040c048981 */ /* 0x000aa2000c2e1900 */
[----:B------:R-:W-:Y:S01]  /*0150*/  CS2R R8, SRZ ;  /* 0x0000000000087805 */ /* 0x000fe2000001ff00 */
[----:B----4-:R-:W-:-:S05]  /*0160*/  IMAD.WIDE R10, R19, 0x4, R10 ;  /* 0x00000004130a7825 */ /* 0x010fca00078e020a */
[----:B------:R4:W2:Y:S01]  /*0170*/  @!P0 LDG.E.EL R8, desc[UR4][R10.64] ;  /* 0x000000040a088981 */ /* 0x0008a2000c2e1900 */
[----:B-----5:R-:W-:-:S04]  /*0180*/  IMAD.WIDE R12, R19, 0x4, R14 ;  /* 0x00000004130c7825 */ /* 0x020fc800078e020e */
[----:B---3--:R-:W-:Y:S01]  /*0190*/  IMAD.WIDE R2, R0, 0x4, R2 ;  /* 0x0000000400027825 */ /* 0x008fe200078e0202 */
[----:B------:R-:W3:Y:S04]  /*01a0*/  @!P0 LDG.E.EL R9, desc[UR4][R12.64] ;  /* 0x000000040c098981 */ /* 0x000ee8000c2e1900 */
[----:B------:R-:W5:Y:S01]  /*01b0*/  @!P0 LDG.E R5, desc[UR4][R2.64] ;  /* 0x0000000402058981 */ /* 0x000f62000c1e1900 */
[----:B0-----:R-:W-:-:S04]  /*01c0*/  IMAD.WIDE R14, R19, 0x4, R16 ;  /* 0x00000004130e7825 */ /* 0x001fc800078e0210 */
[----:B-1----:R-:W-:Y:S01]  /*01d0*/  IMAD.WIDE R16, R19, 0x4, R6 ;  /* 0x0000000413107825 */ /* 0x002fe200078e0206 */
[----:B------:R-:W-:Y:S01]  /*01e0*/  CS2R R18, SRZ ;  /* 0x0000000000127805 */ /* 0x000fe2000001ff00 */
[----:B----4-:R-:W-:Y:S01]  /*01f0*/  HFMA2.MMA R11, -RZ, RZ, 1.625, 0 ;  /* 0x3e800000ff0b7435 */ /* 0x010fe200000001ff */
[----:B------:R-:W0:Y:S04]  /*0200*/  LDC.64 R6, c[0x0][0x240] ;  /* 0x00009000ff067b82 */ /* 0x000e280000000a00 */
[----:B------:R-:W4:Y:S04]  /*0210*/  @!P0 LDG.E.EL R18, desc[UR4][R14.64] ;  /* 0x000000040e128981 */ /* 0x000f28000c2e1900 */
[----:B------:R-:W4:Y:S01]  /*0220*/  @!P0 LDG.E.EL R19, desc[UR4][R16.64] ;  /* 0x0000000410138981 */ /* 0x000f22000c2e1900 */
[----:B0-----:R-:W-:-:S04]  /*0230*/  IMAD.WIDE R6, R0, 0x4, R6 ;  /* 0x0000000400067825 */ /* 0x001fc800078e0206 */
[----:B--2---:R-:W-:-:S04]  /*0240*/  FADD R4, R4, 9.9999997473787516356e-06 ;  /* 0x3727c5ac04047421 */ /* 0x004fc80000000000 */
[----:B------:R-:W0:Y:S02]  /*0250*/  MUFU.SQRT R20, R4 ;  /* 0x0000000400147308 */ /* 0x000e240000002000 */
[C---:B0-----:R-:W-:Y:S02]  /*0260*/  FSETP.GT.AND P1, PT, R20.reuse, 8.50705917302346158658e+37, PT ;  /* 0x7e8000001400780b */ /* 0x041fe40003f24000 */
[----:B------:R-:W-:-:S11]  /*0270*/  FSETP.GEU.AND P2, PT, R20, 1.175494350822287508e-38, PT ;  /* 0x008000001400780b */ /* 0x000fd60003f4e000 */
[----:B------:R-:W-:-:S04]  /*0280*/  @P1 FMUL R20, R20, 0.25 ;  /* 0x3e80000014141820 */ /* 0x000fc80000400000 */
[----:B------:R-:W-:-:S06]  /*0290*/  @!P2 FMUL R20, R20, 16777216 ;  /* 0x4b8000001414a820 */ /* 0x000fcc0000400000 */
[----:B------:R-:W0:Y:S01]  /*02a0*/  MUFU.RCP R20, R20 ;  /* 0x0000001400147308 */ /* 0x000e220000001000 */
[----:B------:R-:W-:Y:S01]  /*02b0*/  FSEL R11, R11, 1, P1 ;  /* 0x3f8000000b0b7808 */ /* 0x000fe20000800000 */
[----:B-----5:R-:W-:-:S04]  /*02c0*/  FADD R5, R8, R5 ;  /* 0x0000000508057221 */ /* 0x020fc80000000000 */
[----:B------:R-:W-:Y:S01]  /*02d0*/  @!P2 FMUL R11, R11, 16777216 ;  /* 0x4b8000000b0ba820 */ /* 0x000fe20000400000 */
[----:B---3--:R-:W-:-:S03]  /*02e0*/  FADD R9, R5, -R9 ;  /* 0x8000000905097221 */ /* 0x008fc60000000000 */
[----:B0-----:R-:W-:-:S04]  /*02f0*/  FMUL R4, R20, R11 ;  /* 0x0000000b14047220 */ /* 0x001fc80000400000 */
[----:B------:R-:W-:-:S04]  /*0300*/  FMUL R4, R9, R4 ;  /* 0x0000000409047220 */ /* 0x000fc80000400000 */
[----:B----4-:R-:W-:Y:S01]  /*0310*/  FFMA R4, R4, R18, R19 ;  /* 0x0000001204047223 */ /* 0x010fe20000000013 */
[----:B------:R0:W-:Y:S04]  /*0320*/  @!P0 STG.E desc[UR4][R2.64], R5 ;  /* 0x0000000502008986 */ /* 0x0001e8000c101904 */
[----:B------:R-:W-:-:S04]  /*0330*/  FSETP.GEU.AND P1, PT, R4, RZ, PT ;  /* 0x000000ff0400720b */ /* 0x000fc80003f2e000 */
[----:B------:R-:W-:Y:S01]  /*0340*/  FSEL R9, R4, RZ, P1 ;  /* 0x000000ff04097208 */ /* 0x000fe20000800000 */
[----:B0-----:R-:W-:Y:S08]  /*0350*/  @P0 EXIT ;  /* 0x000000000000094d */ /* 0x001ff00003800000 */
[----:B------:R-:W-:Y:S01]  /*0360*/  STG.E desc[UR4][R6.64], R9 ;  /* 0x0000000906007986 */ /* 0x000fe2000c101904 */
[----:B------:R-:W-:Y:S05]  /*0370*/  EXIT ;  /* 0x000000000000794d */ /* 0x000fea0003800000 */
.L_x_0:
[----:B------:R-:W-:-:S00]  /*0380*/  BRA `(.L_x_0) ;  /* 0xfffffffc00fc7947 */ /* 0x000fc0000383ffff */
[----:B------:R-:W-:-:S00]  /*0390*/  NOP ;  /* 0x0000000000007918 */ /* 0x000fc00000000000 */
        /* <DEDUP_REMOVED lines=14> */
.L_x_1:


//--------------------- .nv.global.init           --------------------------
	.section	.nv.global.init,"aw",@progbits
.nv.global.init:
	.type		_$_str,@object
	.size		_$_str,(_$_str_$_2 - _$_str)
_$_str:
        /*0000*/ 	.byte	0x5f, 0x5f, 0x43, 0x55, 0x44, 0x41, 0x5f, 0x46, 0x54, 0x5a, 0x00
	.type		_$_str_$_2,@object
	.size		_$_str_$_2,(.L_1 - _$_str_$_2)
_$_str_$_2:
        /*000b*/ 	.byte	0x5f, 0x5f, 0x43, 0x55, 0x44, 0x41, 0x5f, 0x50, 0x52, 0x45, 0x43, 0x5f, 0x53, 0x51, 0x52, 0x54
        /*001b*/ 	.byte	0x00
.L_1:


//--------------------- .nv.constant0.triton_poi_fused__native_batch_norm_legit_no_training_convolution_relu_84 --------------------------
	.section	.nv.constant0.triton_poi_fused__native_batch_norm_legit_no_training_convolution_relu_84,"a",@progbits
	.sectionflags	@""
	.align	4
.nv.constant0.triton_poi_fused__native_batch_norm_legit_no_training_convolution_relu_84:
	.zero		588
